//
// Generated by NVIDIA NVVM Compiler
//
// Compiler Build ID: CL-36424714
// Cuda compilation tools, release 13.0, V13.0.88
// Based on NVVM 20.0.0
//

.version 9.0
.target sm_100
.address_size 64

	// .globl	_Z6kernelv
.extern .func  (.param .b32 func_retval0) vprintf
(
	.param .b64 vprintf_param_0,
	.param .b64 vprintf_param_1
)
;
.global .align 1 .b8 $str[40] = {84, 104, 105, 115, 32, 105, 115, 32, 102, 114, 111, 109, 32, 116, 104, 101, 32, 116, 104, 114, 101, 97, 100, 32, 37, 100, 32, 105, 110, 32, 98, 108, 111, 99, 107, 32, 37, 100, 10};

.visible .entry _Z6kernelv()
{
	.local .align 8 .b8 	__local_depot0[8];
	.reg .b64 	%SP;
	.reg .b64 	%SPL;
	.reg .b32 	%r<5>;
	.reg .b64 	%rd<5>;

	mov.u64 	%SPL, __local_depot0;
	cvta.local.u64 	%SP, %SPL;
	add.u64 	%rd1, %SP, 0;
	add.u64 	%rd2, %SPL, 0;
	mov.u32 	%r1, %tid.x;
	mov.u32 	%r2, %ctaid.x;
	st.local.v2.u32 	[%rd2], {%r1, %r2};
	mov.u64 	%rd3, $str;
	cvta.global.u64 	%rd4, %rd3;
	{ // callseq 0, 0
	.param .b64 param0;
	st.param.b64 	[param0], %rd4;
	.param .b64 param1;
	st.param.b64 	[param1], %rd1;
	.param .b32 retval0;
	call.uni (retval0), 
	vprintf, 
	(
	param0, 
	param1
	);
	ld.param.b32 	%r3, [retval0];
	} // callseq 0
	ret;

}


// ===== COMPILED SASS (sm_100) =====

	.target	sm_100

	.elftype	@"ET_EXEC"


//--------------------- .note.nv.tkinfo           --------------------------
	.section	.note.nv.tkinfo,"",@"SHT_NOTE"
	.sectionflags	@"SHF_NOTE_NV_TKINFO"
	.tkinfo
        /*0018*/ 	.word	0x00000002
        /*0030*/ 	.string	""
        /*0030*/ 	.string	"ptxas"
        /*0030*/ 	.string	"Cuda compilation tools, release 13.0, V13.0.88"
        /*0030*/ 	.string	"Build cuda_13.0.r13.0/compiler.36424714_0"
        /*0030*/ 	.string	"-arch sm_100 -m 64 "



//--------------------- .note.nv.cuinfo           --------------------------
	.section	.note.nv.cuinfo,"",@"SHT_NOTE"
	.sectionflags	@"SHF_NOTE_NV_CUINFO"
        /*0018*/ 	.short	0x0002
        /*001a*/ 	.short	0x0064
        /*001c*/ 	.short	0x0082
	.zero		2


//--------------------- .nv.info                  --------------------------
	.section	.nv.info,"",@"SHT_CUDA_INFO"
	.align	4


	//----- nvinfo : EIATTR_REGCOUNT
	.align		4
        /*0000*/ 	.byte	0x04, 0x2f
        /*0002*/ 	.short	(.L_2 - .L_1)
	.align		4
.L_1:
        /*0004*/ 	.word	index@(_Z6kernelv)
        /*0008*/ 	.word	0x00000018


	//----- nvinfo : EIATTR_FRAME_SIZE
	.align		4
.L_2:
        /*000c*/ 	.byte	0x04, 0x11
        /*000e*/ 	.short	(.L_4 - .L_3)
	.align		4
.L_3:
        /*0010*/ 	.word	index@(_Z6kernelv)
        /*0014*/ 	.word	0x00000008


	//----- nvinfo : EIATTR_MIN_STACK_SIZE
	.align		4
.L_4:
        /*0018*/ 	.byte	0x04, 0x12
        /*001a*/ 	.short	(.L_6 - .L_5)
	.align		4
.L_5:
        /*001c*/ 	.word	index@(_Z6kernelv)
        /*0020*/ 	.word	0x00000008
.L_6:


//--------------------- .nv.compat                --------------------------
	.section	.nv.compat,"",@"SHT_CUDA_COMPAT_INFO"
	.align	4
        /*0000*/ 	.byte	0x02, 0x09, 0x00, 0x00, 0x02, 0x02, 0x01, 0x00, 0x02, 0x05, 0x05, 0x00, 0x03, 0x07, 0x01, 0x01
        /*0010*/ 	.byte	0x02, 0x03, 0x00, 0x00, 0x02, 0x06, 0x01, 0x00, 0x04, 0x0b, 0x08, 0x00, 0x09, 0x00, 0x00, 0x00
        /*0020*/ 	.byte	0x00, 0x00, 0x00, 0x00


//--------------------- .nv.info._Z6kernelv       --------------------------
	.section	.nv.info._Z6kernelv,"",@"SHT_CUDA_INFO"
	.sectionflags	@""
	.align	4


	//----- nvinfo : EIATTR_CUDA_API_VERSION
	.align		4
        /*0000*/ 	.byte	0x04, 0x37
        /*0002*/ 	.short	(.L_8 - .L_7)
.L_7:
        /*0004*/ 	.word	0x00000082


	//----- nvinfo : EIATTR_SPARSE_MMA_MASK
	.align		4
.L_8:
        /*0008*/ 	.byte	0x03, 0x50
        /*000a*/ 	.short	0x0000


	//----- nvinfo : EIATTR_MAXREG_COUNT
	.align		4
        /*000c*/ 	.byte	0x03, 0x1b
        /*000e*/ 	.short	0x00ff


	//----- nvinfo : EIATTR_EXTERNS
	.align		4
        /*0010*/ 	.byte	0x04, 0x0f
        /*0012*/ 	.short	(.L_10 - .L_9)


	//   ....[0]....
	.align		4
.L_9:
        /*0014*/ 	.word	index@(vprintf)


	//----- nvinfo : EIATTR_MERCURY_ISA_VERSION
	.align		4
.L_10:
        /*0018*/ 	.byte	0x03, 0x5f
        /*001a*/ 	.short	0x0101


	//----- nvinfo : EIATTR_VRC_CTA_INIT_COUNT
	.align		4
        /*001c*/ 	.byte	0x02, 0x4a
	.zero		1
	.zero		1


	//----- nvinfo : EIATTR_SYSCALL_OFFSETS
	.align		4
        /*0020*/ 	.byte	0x04, 0x46
        /*0022*/ 	.short	(.L_12 - .L_11)


	//   ....[0]....
.L_11:
        /*0024*/ 	.word	0x000000f0


	//----- nvinfo : EIATTR_EXIT_INSTR_OFFSETS
	.align		4
.L_12:
        /*0028*/ 	.byte	0x04, 0x1c
        /*002a*/ 	.short	(.L_14 - .L_13)


	//   ....[0]....
.L_13:
        /*002c*/ 	.word	0x00000100


	//----- nvinfo : EIATTR_SW_WAR
	.align		4
.L_14:
        /*0030*/ 	.byte	0x04, 0x36
        /*0032*/ 	.short	(.L_16 - .L_15)
.L_15:
        /*0034*/ 	.word	0x00000008
.L_16:


//--------------------- .nv.callgraph             --------------------------
	.section	.nv.callgraph,"",@"SHT_CUDA_CALLGRAPH"
	.align	4
	.sectionentsize	8
	.align		4
        /*0000*/ 	.word	0x00000000
	.align		4
        /*0004*/ 	.word	0xffffffff
	.align		4
        /*0008*/ 	.word	index@(_Z6kernelv)
	.align		4
        /*000c*/ 	.word	index@(vprintf)
	.align		4
        /*0010*/ 	.word	0x00000000
	.align		4
        /*0014*/ 	.word	0xfffffffe
	.align		4
        /*0018*/ 	.word	0x00000000
	.align		4
        /*001c*/ 	.word	0xfffffffd
	.align		4
        /*0020*/ 	.word	0x00000000
	.align		4
        /*0024*/ 	.word	0xfffffffc


//--------------------- .nv.constant4             --------------------------
	.section	.nv.constant4,"a",@progbits
	.align	8
	.align		8
.nv.constant4:
        /*0000*/ 	.dword	vprintf
	.align		8
        /*0008*/ 	.dword	$str


//--------------------- .text._Z6kernelv          --------------------------
	.section	.text._Z6kernelv,"ax",@progbits
	.align	128
        .global         _Z6kernelv
        .type           _Z6kernelv,@function
        .size           _Z6kernelv,(.L_x_2 - _Z6kernelv)
        .other          _Z6kernelv,@"STO_CUDA_ENTRY STV_DEFAULT"
_Z6kernelv:
.text._Z6kernelv:
[----:B------:R-:W0:Y:S01]  /*0000*/  LDC R1, c[0x0][0x37c] ;  /* 0x0000df00ff017b82 */ /* 0x000e220000000800 */
[----:B------:R-:W1:Y:S01]  /*0010*/  S2R R8, SR_TID.X ;  /* 0x0000000000087919 */ /* 0x000e620000002100 */
[----:B0-----:R-:W-:Y:S01]  /*0020*/  VIADD R1, R1, 0xfffffff8 ;  /* 0xfffffff801017836 */ /* 0x001fe20000000000 */
[----:B------:R-:W-:Y:S01]  /*0030*/  MOV R0, 0x0 ;  /* 0x0000000000007802 */ /* 0x000fe20000000f00 */
[----:B------:R-:W0:Y:S01]  /*0040*/  LDCU UR4, c[0x0][0x2f8] ;  /* 0x00005f00ff0477ac */ /* 0x000e220008000800 */
[----:B------:R-:W1:Y:S03]  /*0050*/  S2R R9, SR_CTAID.X ;  /* 0x0000000000097919 */ /* 0x000e660000002500 */
[----:B------:R2:W3:Y:S01]  /*0060*/  LDC.64 R2, c[0x4][R0] ;  /* 0x0100000000027b82 */ /* 0x0004e20000000a00 */
[----:B------:R-:W4:Y:S01]  /*0070*/  LDCU.64 UR6, c[0x4][0x8] ;  /* 0x01000100ff0677ac */ /* 0x000f220008000a00 */
[----:B------:R-:W5:Y:S01]  /*0080*/  LDCU UR5, c[0x0][0x2fc] ;  /* 0x00005f80ff0577ac */ /* 0x000f620008000800 */
[----:B0-----:R-:W-:Y:S01]  /*0090*/  IADD3 R6, P0, PT, R1, UR4, RZ ;  /* 0x0000000401067c10 */ /* 0x001fe2000ff1e0ff */
[----:B----4-:R-:W-:Y:S01]  /*00a0*/  IMAD.U32 R4, RZ, RZ, UR6 ;  /* 0x00000006ff047e24 */ /* 0x010fe2000f8e00ff */
[----:B------:R-:W-:-:S03]  /*00b0*/  MOV R5, UR7 ;  /* 0x0000000700057c02 */ /* 0x000fc60008000f00 */
[----:B-----5:R-:W-:Y:S01]  /*00c0*/  IMAD.X R7, RZ, RZ, UR5, P0 ;  /* 0x00000005ff077e24 */ /* 0x020fe200080e06ff */
[----:B-1----:R2:W-:Y:S07]  /*00d0*/  STL.64 [R1], R8 ;  /* 0x0000000801007387 */ /* 0x0025ee0000100a00 */
[----:B------:R-:W-:-:S07]  /*00e0*/  LEPC R20, `(.L_x_0) ;  /* 0x000000001014794e */ /* 0x000fce0000000000 */
[----:B--23--:R-:W-:Y:S05]  /*00f0*/  CALL.ABS.NOINC R2 ;  /* 0x0000000002007343 */ /* 0x00cfea0003c00000 */
.L_x_0:
[----:B------:R-:W-:Y:S05]  /*0100*/  EXIT ;  /* 0x000000000000794d */ /* 0x000fea0003800000 */
.L_x_1:
[----:B------:R-:W-:-:S00]  /*0110*/  BRA `(.L_x_1) ;  /* 0xfffffffc00fc7947 */ /* 0x000fc0000383ffff */
[----:B------:R-:W-:-:S00]  /*0120*/  NOP ;  /* 0x0000000000007918 */ /* 0x000fc00000000000 */
        /* <DEDUP_REMOVED lines=13> */
.L_x_2:


//--------------------- .nv.global.init           --------------------------
	.section	.nv.global.init,"aw",@progbits
.nv.global.init:
	.type		$str,@object
	.size		$str,(.L_0 - $str)
$str:
        /*0000*/ 	.byte	0x54, 0x68, 0x69, 0x73, 0x20, 0x69, 0x73, 0x20, 0x66, 0x72, 0x6f, 0x6d, 0x20, 0x74, 0x68, 0x65
        /*0010*/ 	.byte	0x20, 0x74, 0x68, 0x72, 0x65, 0x61, 0x64, 0x20, 0x25, 0x64, 0x20, 0x69, 0x6e, 0x20, 0x62, 0x6c
        /*0020*/ 	.byte	0x6f, 0x63, 0x6b, 0x20, 0x25, 0x64, 0x0a, 0x00
.L_0:


//--------------------- .nv.shared.reserved.0     --------------------------
	.section	.nv.shared.reserved.0,"aw",@nobits
	.weak		__nv_reservedSMEM_offset_0_alias
	.size		__nv_reservedSMEM_offset_0_alias, 0, 64
	.other		__nv_reservedSMEM_offset_0_alias,@"STO_CUDA_RESERVED_SHARED STV_DEFAULT"
__nv_reservedSMEM_offset_0_alias:
	.zero		0
	.zero		64


//--------------------- .nv.constant0._Z6kernelv  --------------------------
	.section	.nv.constant0._Z6kernelv,"a",@progbits
	.sectionflags	@""
	.align	4
.nv.constant0._Z6kernelv:
	.zero		896


//--------------------- SYMBOLS --------------------------

	.type		.nv.reservedSmem.offset0,@object
	.size		.nv.reservedSmem.offset0,0x4
	.type		vprintf,@function
